//
// Generated by NVIDIA NVVM Compiler
//
// Compiler Build ID: CL-36424714
// Cuda compilation tools, release 13.0, V13.0.88
// Based on NVVM 20.0.0
//

.version 9.0
.target sm_100
.address_size 64

	// .globl	_Z8ker_scanPii
// _ZZ8ker_scanPiiE3shm has been demoted

.visible .entry _Z8ker_scanPii(
	.param .u64 .ptr .align 1 _Z8ker_scanPii_param_0,
	.param .u32 _Z8ker_scanPii_param_1
)
{
	.reg .pred 	%p<4>;
	.reg .b32 	%r<24>;
	.reg .b64 	%rd<5>;
	// demoted variable
	.shared .align 4 .b8 _ZZ8ker_scanPiiE3shm[4096];
	ld.param.u64 	%rd2, [_Z8ker_scanPii_param_0];
	ld.param.u32 	%r7, [_Z8ker_scanPii_param_1];
	cvta.to.global.u64 	%rd3, %rd2;
	mov.u32 	%r8, %tid.x;
	mov.u32 	%r9, %ctaid.x;
	mov.u32 	%r10, %ntid.x;
	mad.lo.s32 	%r1, %r9, %r10, %r8;
	mul.wide.s32 	%rd4, %r1, 4;
	add.s64 	%rd1, %rd3, %rd4;
	ld.global.u32 	%r11, [%rd1];
	shl.b32 	%r12, %r1, 2;
	mov.u32 	%r13, _ZZ8ker_scanPiiE3shm;
	add.s32 	%r2, %r13, %r12;
	st.shared.u32 	[%r2], %r11;
	bar.sync 	0;
	setp.lt.s32 	%p1, %r7, 2;
	@%p1 bra 	$L__BB0_5;
	mov.b32 	%r22, 1;
$L__BB0_2:
	add.s32 	%r16, %r22, %r1;
	setp.ge.s32 	%p2, %r16, %r7;
	mov.b32 	%r23, 0;
	@%p2 bra 	$L__BB0_4;
	shl.b32 	%r17, %r22, 2;
	add.s32 	%r18, %r2, %r17;
	ld.shared.u32 	%r23, [%r18];
$L__BB0_4:
	bar.sync 	0;
	ld.shared.u32 	%r19, [%r2];
	add.s32 	%r20, %r19, %r23;
	st.shared.u32 	[%r2], %r20;
	bar.sync 	0;
	shl.b32 	%r22, %r22, 1;
	setp.lt.s32 	%p3, %r22, %r7;
	@%p3 bra 	$L__BB0_2;
$L__BB0_5:
	ld.shared.u32 	%r21, [%r2];
	st.global.u32 	[%rd1], %r21;
	ret;

}


// ===== COMPILED SASS (sm_100) =====

	.target	sm_100

	.elftype	@"ET_EXEC"


//--------------------- .note.nv.tkinfo           --------------------------
	.section	.note.nv.tkinfo,"",@"SHT_NOTE"
	.sectionflags	@"SHF_NOTE_NV_TKINFO"
	.tkinfo
        /*0018*/ 	.word	0x00000002
        /*0030*/ 	.string	""
        /*0030*/ 	.string	"ptxas"
        /*0030*/ 	.string	"Cuda compilation tools, release 13.0, V13.0.88"
        /*0030*/ 	.string	"Build cuda_13.0.r13.0/compiler.36424714_0"
        /*0030*/ 	.string	"-arch sm_100 -m 64 "



//--------------------- .note.nv.cuinfo           --------------------------
	.section	.note.nv.cuinfo,"",@"SHT_NOTE"
	.sectionflags	@"SHF_NOTE_NV_CUINFO"
        /*0018*/ 	.short	0x0002
        /*001a*/ 	.short	0x0064
        /*001c*/ 	.short	0x0082
	.zero		2


//--------------------- .nv.info                  --------------------------
	.section	.nv.info,"",@"SHT_CUDA_INFO"
	.align	4


	//----- nvinfo : EIATTR_REGCOUNT
	.align		4
        /*0000*/ 	.byte	0x04, 0x2f
        /*0002*/ 	.short	(.L_1 - .L_0)
	.align		4
.L_0:
        /*0004*/ 	.word	index@(_Z8ker_scanPii)
        /*0008*/ 	.word	0x0000000c


	//----- nvinfo : EIATTR_FRAME_SIZE
	.align		4
.L_1:
        /*000c*/ 	.byte	0x04, 0x11
        /*000e*/ 	.short	(.L_3 - .L_2)
	.align		4
.L_2:
        /*0010*/ 	.word	index@(_Z8ker_scanPii)
        /*0014*/ 	.word	0x00000000


	//----- nvinfo : EIATTR_MIN_STACK_SIZE
	.align		4
.L_3:
        /*0018*/ 	.byte	0x04, 0x12
        /*001a*/ 	.short	(.L_5 - .L_4)
	.align		4
.L_4:
        /*001c*/ 	.word	index@(_Z8ker_scanPii)
        /*0020*/ 	.word	0x00000000
.L_5:


//--------------------- .nv.compat                --------------------------
	.section	.nv.compat,"",@"SHT_CUDA_COMPAT_INFO"
	.align	4
        /*0000*/ 	.byte	0x02, 0x09, 0x00, 0x00, 0x02, 0x02, 0x01, 0x00, 0x02, 0x05, 0x05, 0x00, 0x03, 0x07, 0x01, 0x01
        /*0010*/ 	.byte	0x02, 0x03, 0x00, 0x00, 0x02, 0x06, 0x01, 0x00, 0x04, 0x0b, 0x08, 0x00, 0x09, 0x00, 0x00, 0x00
        /*0020*/ 	.byte	0x00, 0x00, 0x00, 0x00


//--------------------- .nv.info._Z8ker_scanPii   --------------------------
	.section	.nv.info._Z8ker_scanPii,"",@"SHT_CUDA_INFO"
	.sectionflags	@""
	.align	4


	//----- nvinfo : EIATTR_CUDA_API_VERSION
	.align		4
        /*0000*/ 	.byte	0x04, 0x37
        /*0002*/ 	.short	(.L_7 - .L_6)
.L_6:
        /*0004*/ 	.word	0x00000082


	//----- nvinfo : EIATTR_KPARAM_INFO
	.align		4
.L_7:
        /*0008*/ 	.byte	0x04, 0x17
        /*000a*/ 	.short	(.L_9 - .L_8)
.L_8:
        /*000c*/ 	.word	0x00000000
        /*0010*/ 	.short	0x0001
        /*0012*/ 	.short	0x0008
        /*0014*/ 	.byte	0x00, 0xf0, 0x11, 0x00


	//----- nvinfo : EIATTR_KPARAM_INFO
	.align		4
.L_9:
        /*0018*/ 	.byte	0x04, 0x17
        /*001a*/ 	.short	(.L_11 - .L_10)
.L_10:
        /*001c*/ 	.word	0x00000000
        /*0020*/ 	.short	0x0000
        /*0022*/ 	.short	0x0000
        /*0024*/ 	.byte	0x00, 0xf5, 0x21, 0x00


	//----- nvinfo : EIATTR_SPARSE_MMA_MASK
	.align		4
.L_11:
        /*0028*/ 	.byte	0x03, 0x50
        /*002a*/ 	.short	0x0000


	//----- nvinfo : EIATTR_MAXREG_COUNT
	.align		4
        /*002c*/ 	.byte	0x03, 0x1b
        /*002e*/ 	.short	0x00ff


	//----- nvinfo : EIATTR_NUM_BARRIERS
	.align		4
        /*0030*/ 	.byte	0x02, 0x4c
        /*0032*/ 	.byte	0x01
	.zero		1


	//----- nvinfo : EIATTR_MERCURY_ISA_VERSION
	.align		4
        /*0034*/ 	.byte	0x03, 0x5f
        /*0036*/ 	.short	0x0101


	//----- nvinfo : EIATTR_VRC_CTA_INIT_COUNT
	.align		4
        /*0038*/ 	.byte	0x02, 0x4a
	.zero		1
	.zero		1


	//----- nvinfo : EIATTR_EXIT_INSTR_OFFSETS
	.align		4
        /*003c*/ 	.byte	0x04, 0x1c
        /*003e*/ 	.short	(.L_13 - .L_12)


	//   ....[0]....
.L_12:
        /*0040*/ 	.word	0x00000240


	//----- nvinfo : EIATTR_CBANK_PARAM_SIZE
	.align		4
.L_13:
        /*0044*/ 	.byte	0x03, 0x19
        /*0046*/ 	.short	0x000c


	//----- nvinfo : EIATTR_PARAM_CBANK
	.align		4
        /*0048*/ 	.byte	0x04, 0x0a
        /*004a*/ 	.short	(.L_15 - .L_14)
	.align		4
.L_14:
        /*004c*/ 	.word	index@(.nv.constant0._Z8ker_scanPii)
        /*0050*/ 	.short	0x0380
        /*0052*/ 	.short	0x000c


	//----- nvinfo : EIATTR_SW_WAR
	.align		4
.L_15:
        /*0054*/ 	.byte	0x04, 0x36
        /*0056*/ 	.short	(.L_17 - .L_16)
.L_16:
        /*0058*/ 	.word	0x00000008
.L_17:


//--------------------- .nv.callgraph             --------------------------
	.section	.nv.callgraph,"",@"SHT_CUDA_CALLGRAPH"
	.align	4
	.sectionentsize	8
	.align		4
        /*0000*/ 	.word	0x00000000
	.align		4
        /*0004*/ 	.word	0xffffffff
	.align		4
        /*0008*/ 	.word	0x00000000
	.align		4
        /*000c*/ 	.word	0xfffffffe
	.align		4
        /*0010*/ 	.word	0x00000000
	.align		4
        /*0014*/ 	.word	0xfffffffd
	.align		4
        /*0018*/ 	.word	0x00000000
	.align		4
        /*001c*/ 	.word	0xfffffffc


//--------------------- .text._Z8ker_scanPii      --------------------------
	.section	.text._Z8ker_scanPii,"ax",@progbits
	.align	128
        .global         _Z8ker_scanPii
        .type           _Z8ker_scanPii,@function
        .size           _Z8ker_scanPii,(.L_x_3 - _Z8ker_scanPii)
        .other          _Z8ker_scanPii,@"STO_CUDA_ENTRY STV_DEFAULT"
_Z8ker_scanPii:
.text._Z8ker_scanPii:
[----:B------:R-:W-:Y:S01]  /*0000*/  LDC R1, c[0x0][0x37c] ;  /* 0x0000df00ff017b82 */ /* 0x000fe20000000800 */
[----:B------:R-:W0:Y:S07]  /*0010*/  S2R R5, SR_TID.X ;  /* 0x0000000000057919 */ /* 0x000e2e0000002100 */
[----:B------:R-:W0:Y:S01]  /*0020*/  S2UR UR4, SR_CTAID.X ;  /* 0x00000000000479c3 */ /* 0x000e220000002500 */
[----:B------:R-:W1:Y:S01]  /*0030*/  LDCU.64 UR6, c[0x0][0x358] ;  /* 0x00006b00ff0677ac */ /* 0x000e620008000a00 */
[----:B------:R-:W2:Y:S06]  /*0040*/  LDCU UR8, c[0x0][0x388] ;  /* 0x00007100ff0877ac */ /* 0x000eac0008000800 */
[----:B------:R-:W0:Y:S08]  /*0050*/  LDC R0, c[0x0][0x360] ;  /* 0x0000d800ff007b82 */ /* 0x000e300000000800 */
[----:B------:R-:W3:Y:S01]  /*0060*/  LDC.64 R2, c[0x0][0x380] ;  /* 0x0000e000ff027b82 */ /* 0x000ee20000000a00 */
[----:B0-----:R-:W-:-:S04]  /*0070*/  IMAD R5, R0, UR4, R5 ;  /* 0x0000000400057c24 */ /* 0x001fc8000f8e0205 */
[----:B---3--:R-:W-:-:S05]  /*0080*/  IMAD.WIDE R2, R5, 0x4, R2 ;  /* 0x0000000405027825 */ /* 0x008fca00078e0202 */
[----:B-1----:R-:W3:Y:S01]  /*0090*/  LDG.E R0, desc[UR6][R2.64] ;  /* 0x0000000602007981 */ /* 0x002ee2000c1e1900 */
[----:B------:R-:W0:Y:S01]  /*00a0*/  S2UR UR5, SR_CgaCtaId ;  /* 0x00000000000579c3 */ /* 0x000e220000008800 */
[----:B------:R-:W-:Y:S01]  /*00b0*/  UMOV UR4, 0x400 ;  /* 0x0000040000047882 */ /* 0x000fe20000000000 */
[----:B--2---:R-:W-:Y:S02]  /*00c0*/  UISETP.GE.AND UP0, UPT, UR8, 0x2, UPT ;  /* 0x000000020800788c */ /* 0x004fe4000bf06270 */
[----:B0-----:R-:W-:-:S06]  /*00d0*/  ULEA UR4, UR5, UR4, 0x18 ;  /* 0x0000000405047291 */ /* 0x001fcc000f8ec0ff */
[----:B------:R-:W-:-:S05]  /*00e0*/  LEA R7, R5, UR4, 0x2 ;  /* 0x0000000405077c11 */ /* 0x000fca000f8e10ff */
[----:B---3--:R0:W-:Y:S01]  /*00f0*/  STS [R7], R0 ;  /* 0x0000000007007388 */ /* 0x0081e20000000800 */
[----:B------:R-:W-:Y:S06]  /*0100*/  BAR.SYNC.DEFER_BLOCKING 0x0 ;  /* 0x0000000000007b1d */ /* 0x000fec0000010000 */
[----:B------:R-:W-:Y:S05]  /*0110*/  BRA.U !UP0, `(.L_x_0) ;  /* 0x0000000108407547 */ /* 0x000fea000b800000 */
[----:B0-----:R-:W-:Y:S01]  /*0120*/  IMAD.MOV.U32 R0, RZ, RZ, 0x1 ;  /* 0x00000001ff007424 */ /* 0x001fe200078e00ff */
[----:B------:R-:W0:Y:S01]  /*0130*/  LDCU UR4, c[0x0][0x388] ;  /* 0x00007100ff0477ac */ /* 0x000e220008000800 */
[----:B------:R-:W-:-:S05]  /*0140*/  NOP ;  /* 0x0000000000007918 */ /* 0x000fca0000000000 */
.L_x_1:
[----:B-1----:R-:W-:-:S05]  /*0150*/  IMAD.IADD R4, R5, 0x1, R0 ;  /* 0x0000000105047824 */ /* 0x002fca00078e0200 */
[----:B0-----:R-:W-:Y:S01]  /*0160*/  ISETP.GE.AND P0, PT, R4, UR4, PT ;  /* 0x0000000404007c0c */ /* 0x001fe2000bf06270 */
[----:B------:R-:W-:-:S12]  /*0170*/  HFMA2 R4, -RZ, RZ, 0, 0 ;  /* 0x00000000ff047431 */ /* 0x000fd800000001ff */
[C---:B------:R-:W-:Y:S01]  /*0180*/  @!P0 IMAD R6, R0.reuse, 0x4, R7 ;  /* 0x0000000400068824 */ /* 0x040fe200078e0207 */
[----:B------:R-:W-:-:S04]  /*0190*/  SHF.L.U32 R0, R0, 0x1, RZ ;  /* 0x0000000100007819 */ /* 0x000fc800000006ff */
[----:B------:R-:W-:Y:S01]  /*01a0*/  @!P0 LDS R4, [R6] ;  /* 0x0000000006048984 */ /* 0x000fe20000000800 */
[----:B------:R-:W-:Y:S01]  /*01b0*/  BAR.SYNC.DEFER_BLOCKING 0x0 ;  /* 0x0000000000007b1d */ /* 0x000fe20000010000 */
[----:B------:R-:W-:-:S05]  /*01c0*/  ISETP.GE.AND P0, PT, R0, UR4, PT ;  /* 0x0000000400007c0c */ /* 0x000fca000bf06270 */
[----:B------:R-:W0:Y:S02]  /*01d0*/  LDS R9, [R7] ;  /* 0x0000000007097984 */ /* 0x000e240000000800 */
[----:B0-----:R-:W-:-:S05]  /*01e0*/  IADD3 R4, PT, PT, R9, R4, RZ ;  /* 0x0000000409047210 */ /* 0x001fca0007ffe0ff */
[----:B------:R1:W-:Y:S01]  /*01f0*/  STS [R7], R4 ;  /* 0x0000000407007388 */ /* 0x0003e20000000800 */
[----:B------:R-:W-:Y:S06]  /*0200*/  BAR.SYNC.DEFER_BLOCKING 0x0 ;  /* 0x0000000000007b1d */ /* 0x000fec0000010000 */
[----:B------:R-:W-:Y:S05]  /*0210*/  @!P0 BRA `(.L_x_1) ;  /* 0xfffffffc00cc8947 */ /* 0x000fea000383ffff */
.L_x_0:
[----:B01----:R-:W0:Y:S04]  /*0220*/  LDS R7, [R7] ;  /* 0x0000000007077984 */ /* 0x003e280000000800 */
[----:B0-----:R-:W-:Y:S01]  /*0230*/  STG.E desc[UR6][R2.64], R7 ;  /* 0x0000000702007986 */ /* 0x001fe2000c101906 */
[----:B------:R-:W-:Y:S05]  /*0240*/  EXIT ;  /* 0x000000000000794d */ /* 0x000fea0003800000 */
.L_x_2:
[----:B------:R-:W-:-:S00]  /*0250*/  BRA `(.L_x_2) ;  /* 0xfffffffc00fc7947 */ /* 0x000fc0000383ffff */
[----:B------:R-:W-:-:S00]  /*0260*/  NOP ;  /* 0x0000000000007918 */ /* 0x000fc00000000000 */
        /* <DEDUP_REMOVED lines=9> */
.L_x_3:


//--------------------- .nv.shared._Z8ker_scanPii --------------------------
	.section	.nv.shared._Z8ker_scanPii,"aw",@nobits
	.sectionflags	@""
	.align	4
.nv.shared._Z8ker_scanPii:
	.zero		5120


//--------------------- .nv.shared.reserved.0     --------------------------
	.section	.nv.shared.reserved.0,"aw",@nobits
	.weak		__nv_reservedSMEM_offset_0_alias
	.size		__nv_reservedSMEM_offset_0_alias, 0, 64
	.other		__nv_reservedSMEM_offset_0_alias,@"STO_CUDA_RESERVED_SHARED STV_DEFAULT"
__nv_reservedSMEM_offset_0_alias:
	.zero		0
	.zero		64


//--------------------- .nv.constant0._Z8ker_scanPii --------------------------
	.section	.nv.constant0._Z8ker_scanPii,"a",@progbits
	.sectionflags	@""
	.align	4
.nv.constant0._Z8ker_scanPii:
	.zero		908


//--------------------- SYMBOLS --------------------------

	.type		.nv.reservedSmem.offset0,@object
	.size		.nv.reservedSmem.offset0,0x4
	.type		.nv.reservedSmem.cap,@object
	.size		.nv.reservedSmem.cap,0x4
